	.headerflags	@"EF_CUDA_TEXMODE_UNIFIED EF_CUDA_64BIT_ADDRESS EF_CUDA_ACCELERATORS EF_CUDA_SM90 EF_CUDA_VIRTUAL_SM(EF_CUDA_SM90)"
	.elftype	@"ET_EXEC"


//--------------------- .nv.info                  --------------------------
	.section	.nv.info,"",@"SHT_CUDA_INFO"
	.align	4


	//----- nvinfo : EIATTR_REGCOUNT
	.align		4
        /*0000*/ 	.byte	0x04, 0x2f
        /*0002*/ 	.short	(.L_3 - .L_2)
	.align		4
.L_2:
        /*0004*/ 	.word	index@(triton_poi_fused__native_batch_norm_legit_no_training_relu_21)
        /*0008*/ 	.word	0x0000001d


	//----- nvinfo : EIATTR_MIN_STACK_SIZE
	.align		4
.L_3:
        /*000c*/ 	.byte	0x04, 0x12
        /*000e*/ 	.short	(.L_5 - .L_4)
	.align		4
.L_4:
        /*0010*/ 	.word	index@(triton_poi_fused__native_batch_norm_legit_no_training_relu_21)
        /*0014*/ 	.word	0x00000000


	//----- nvinfo : EIATTR_FRAME_SIZE
	.align		4
.L_5:
        /*0018*/ 	.byte	0x04, 0x11
        /*001a*/ 	.short	(.L_7 - .L_6)
	.align		4
.L_6:
        /*001c*/ 	.word	index@(triton_poi_fused__native_batch_norm_legit_no_training_relu_21)
        /*0020*/ 	.word	0x00000000


	//----- nvinfo : EIATTR_MIN_STACK_SIZE
	.align		4
.L_7:
        /*0024*/ 	.byte	0x04, 0x12
        /*0026*/ 	.short	(.L_9 - .L_8)
	.align		4
.L_8:
        /*0028*/ 	.word	index@(triton_poi_fused__native_batch_norm_legit_no_training_relu_21)
        /*002c*/ 	.word	0x00000000
.L_9:


//--------------------- .nv.info.triton_poi_fused__native_batch_norm_legit_no_training_relu_21 --------------------------
	.section	.nv.info.triton_poi_fused__native_batch_norm_legit_no_training_relu_21,"",@"SHT_CUDA_INFO"
	.sectionflags	@""
	.align	4


	//----- nvinfo : EIATTR_CUDA_API_VERSION
	.align		4
        /*0000*/ 	.byte	0x04, 0x37
        /*0002*/ 	.short	(.L_11 - .L_10)
.L_10:
        /*0004*/ 	.word	0x0000007c


	//----- nvinfo : EIATTR_KPARAM_INFO
	.align		4
.L_11:
        /*0008*/ 	.byte	0x04, 0x17
        /*000a*/ 	.short	(.L_13 - .L_12)
.L_12:
        /*000c*/ 	.word	0x00000000
        /*0010*/ 	.short	0x0006
        /*0012*/ 	.short	0x0030
        /*0014*/ 	.byte	0x00, 0xf0, 0x11, 0x00


	//----- nvinfo : EIATTR_KPARAM_INFO
	.align		4
.L_13:
        /*0018*/ 	.byte	0x04, 0x17
        /*001a*/ 	.short	(.L_15 - .L_14)
.L_14:
        /*001c*/ 	.word	0x00000000
        /*0020*/ 	.short	0x0005
        /*0022*/ 	.short	0x0028
        /*0024*/ 	.byte	0x00, 0xf4, 0x21, 0x00


	//----- nvinfo : EIATTR_KPARAM_INFO
	.align		4
.L_15:
        /*0028*/ 	.byte	0x04, 0x17
        /*002a*/ 	.short	(.L_17 - .L_16)
.L_16:
        /*002c*/ 	.word	0x00000000
        /*0030*/ 	.short	0x0004
        /*0032*/ 	.short	0x0020
        /*0034*/ 	.byte	0x00, 0xf4, 0x21, 0x00


	//----- nvinfo : EIATTR_KPARAM_INFO
	.align		4
.L_17:
        /*0038*/ 	.byte	0x04, 0x17
        /*003a*/ 	.short	(.L_19 - .L_18)
.L_18:
        /*003c*/ 	.word	0x00000000
        /*0040*/ 	.short	0x0003
        /*0042*/ 	.short	0x0018
        /*0044*/ 	.byte	0x00, 0xf4, 0x21, 0x00


	//----- nvinfo : EIATTR_KPARAM_INFO
	.align		4
.L_19:
        /*0048*/ 	.byte	0x04, 0x17
        /*004a*/ 	.short	(.L_21 - .L_20)
.L_20:
        /*004c*/ 	.word	0x00000000
        /*0050*/ 	.short	0x0002
        /*0052*/ 	.short	0x0010
        /*0054*/ 	.byte	0x00, 0xf4, 0x21, 0x00


	//----- nvinfo : EIATTR_KPARAM_INFO
	.align		4
.L_21:
        /*0058*/ 	.byte	0x04, 0x17
        /*005a*/ 	.short	(.L_23 - .L_22)
.L_22:
        /*005c*/ 	.word	0x00000000
        /*0060*/ 	.short	0x0001
        /*0062*/ 	.short	0x0008
        /*0064*/ 	.byte	0x00, 0xf4, 0x21, 0x00


	//----- nvinfo : EIATTR_KPARAM_INFO
	.align		4
.L_23:
        /*0068*/ 	.byte	0x04, 0x17
        /*006a*/ 	.short	(.L_25 - .L_24)
.L_24:
        /*006c*/ 	.word	0x00000000
        /*0070*/ 	.short	0x0000
        /*0072*/ 	.short	0x0000
        /*0074*/ 	.byte	0x00, 0xf4, 0x21, 0x00


	//----- nvinfo : EIATTR_SPARSE_MMA_MASK
	.align		4
.L_25:
        /*0078*/ 	.byte	0x03, 0x50
        /*007a*/ 	.short	0x0000


	//----- nvinfo : EIATTR_MAXREG_COUNT
	.align		4
        /*007c*/ 	.byte	0x03, 0x1b
        /*007e*/ 	.short	0x00ff


	//----- nvinfo : EIATTR_EXIT_INSTR_OFFSETS
	.align		4
        /*0080*/ 	.byte	0x04, 0x1c
        /*0082*/ 	.short	(.L_27 - .L_26)


	//   ....[0]....
.L_26:
        /*0084*/ 	.word	0x000005a0


	//----- nvinfo : EIATTR_REQNTID
	.align		4
.L_27:
        /*0088*/ 	.byte	0x04, 0x10
        /*008a*/ 	.short	(.L_29 - .L_28)
.L_28:
        /*008c*/ 	.word	0x00000080
        /*0090*/ 	.word	0x00000001
        /*0094*/ 	.word	0x00000001


	//----- nvinfo : EIATTR_CBANK_PARAM_SIZE
	.align		4
.L_29:
        /*0098*/ 	.byte	0x03, 0x19
        /*009a*/ 	.short	0x0034


	//----- nvinfo : EIATTR_PARAM_CBANK
	.align		4
        /*009c*/ 	.byte	0x04, 0x0a
        /*009e*/ 	.short	(.L_31 - .L_30)
	.align		4
.L_30:
        /*00a0*/ 	.word	index@(.nv.constant0.triton_poi_fused__native_batch_norm_legit_no_training_relu_21)
        /*00a4*/ 	.short	0x0210
        /*00a6*/ 	.short	0x0034


	//----- nvinfo : EIATTR_SW_WAR
	.align		4
.L_31:
        /*00a8*/ 	.byte	0x04, 0x36
        /*00aa*/ 	.short	(.L_33 - .L_32)
.L_32:
        /*00ac*/ 	.word	0x00000008
.L_33:


//--------------------- .nv.callgraph             --------------------------
	.section	.nv.callgraph,"",@"SHT_CUDA_CALLGRAPH"
	.align	4
	.sectionentsize	8
	.align		4
        /*0000*/ 	.word	0x00000000
	.align		4
        /*0004*/ 	.word	0xffffffff
	.align		4
        /*0008*/ 	.word	0x00000000
	.align		4
        /*000c*/ 	.word	0xfffffffe
	.align		4
        /*0010*/ 	.word	0x00000000
	.align		4
        /*0014*/ 	.word	0xfffffffd
	.align		4
        /*0018*/ 	.word	0x00000000
	.align		4
        /*001c*/ 	.word	0xfffffffc


//--------------------- .nv.constant4             --------------------------
	.section	.nv.constant4,"a",@progbits
	.align	8
	.align		8
.nv.constant4:
        /*0000*/ 	.dword	_$_str
	.align		8
        /*0008*/ 	.dword	_$_str_$_2


//--------------------- .text.triton_poi_fused__native_batch_norm_legit_no_training_relu_21 --------------------------
	.section	.text.triton_poi_fused__native_batch_norm_legit_no_training_relu_21,"ax",@progbits
	.align	128
        .global         triton_poi_fused__native_batch_norm_legit_no_training_relu_21
        .type           triton_poi_fused__native_batch_norm_legit_no_training_relu_21,@function
        .size           triton_poi_fused__native_batch_norm_legit_no_training_relu_21,(.L_x_1 - triton_poi_fused__native_batch_norm_legit_no_training_relu_21)
        .other          triton_poi_fused__native_batch_norm_legit_no_training_relu_21,@"STO_CUDA_ENTRY STV_DEFAULT"
triton_poi_fused__native_batch_norm_legit_no_training_relu_21:
.text.triton_poi_fused__native_batch_norm_legit_no_training_relu_21:
[----:B------:R-:W-:Y:S01]  /*0000*/  LDC R1, c[0x0][0x28] ;  /* 0x00000a00ff017b82 */ /* 0x000fe20000000800 */
[----:B------:R-:W1:Y:S07]  /*0010*/  S2R R0, SR_TID.X ;  /* 0x0000000000007919 */ /* 0x000e6e0000002100 */
[----:B------:R-:W2:Y:S01]  /*0020*/  LDC.64 R20, c[0x0][0x220] ;  /* 0x00008800ff147b82 */ /* 0x000ea20000000a00 */
[----:B------:R-:W-:Y:S01]  /*0030*/  ULDC.64 UR4, c[0x0][0x208] ;  /* 0x0000820000047ab9 */ /* 0x000fe20000000a00 */
[----:B------:R-:W3:Y:S06]  /*0040*/  S2R R3, SR_CTAID.X ;  /* 0x0000000000037919 */ /* 0x000eec0000002500 */
[----:B------:R-:W4:Y:S08]  /*0050*/  LDC.64 R12, c[0x0][0x210] ;  /* 0x00008400ff0c7b82 */ /* 0x000f300000000a00 */
[----:B------:R-:W5:Y:S08]  /*0060*/  LDC.64 R16, c[0x0][0x218] ;  /* 0x00008600ff107b82 */ /* 0x000f700000000a00 */
[----:B------:R-:W5:Y:S01]  /*0070*/  LDC.64 R8, c[0x0][0x228] ;  /* 0x00008a00ff087b82 */ /* 0x000f620000000a00 */
[----:B-1----:R-:W-:-:S07]  /*0080*/  SHF.L.U32 R0, R0, 0x2, RZ ;  /* 0x0000000200007819 */ /* 0x002fce00000006ff */
[----:B------:R-:W1:Y:S01]  /*0090*/  LDC.64 R4, c[0x0][0x230] ;  /* 0x00008c00ff047b82 */ /* 0x000e620000000a00 */
[----:B------:R-:W-:-:S04]  /*00a0*/  LOP3.LUT R0, R0, 0x1fc, RZ, 0xc0, !PT ;  /* 0x000001fc00007812 */ /* 0x000fc800078ec0ff */
[----:B---3--:R-:W-:-:S05]  /*00b0*/  LEA R0, R3, R0, 0x9 ;  /* 0x0000000003007211 */ /* 0x008fca00078e48ff */
[----:B------:R-:W-:-:S05]  /*00c0*/  IMAD.HI R2, R0, 0x38e38e39, RZ ;  /* 0x38e38e3900027827 */ /* 0x000fca00078e02ff */
[----:B------:R-:W-:-:S04]  /*00d0*/  SHF.R.U32.HI R3, RZ, 0x1f, R2 ;  /* 0x0000001fff037819 */ /* 0x000fc80000011602 */
[----:B------:R-:W-:-:S05]  /*00e0*/  LEA.HI.SX32 R3, R2, R3, 0x17 ;  /* 0x0000000302037211 */ /* 0x000fca00078fbaff */
[----:B------:R-:W-:-:S04]  /*00f0*/  IMAD R2, R3, -0x900, R0 ;  /* 0xfffff70003027824 */ /* 0x000fc800078e0200 */
[----:B--2---:R-:W-:-:S06]  /*0100*/  IMAD.WIDE R20, R2, 0x4, R20 ;  /* 0x0000000402147825 */ /* 0x004fcc00078e0214 */
[----:B------:R-:W2:Y:S01]  /*0110*/  LDG.E.EL.128 R20, desc[UR4][R20.64] ;  /* 0x0000000414147981 */ /* 0x000ea2000c2e1d00 */
[----:B----4-:R-:W-:-:S04]  /*0120*/  IMAD.WIDE R12, R0, 0x4, R12 ;  /* 0x00000004000c7825 */ /* 0x010fc800078e020c */
[C---:B-----5:R-:W-:Y:S02]  /*0130*/  IMAD.WIDE R16, R2.reuse, 0x4, R16 ;  /* 0x0000000402107825 */ /* 0x060fe400078e0210 */
[----:B------:R-:W3:Y:S04]  /*0140*/  LDG.E.128 R12, desc[UR4][R12.64] ;  /* 0x000000040c0c7981 */ /* 0x000ee8000c1e1d00 */
[----:B------:R-:W3:Y:S01]  /*0150*/  LDG.E.EL.128 R16, desc[UR4][R16.64] ;  /* 0x0000000410107981 */ /* 0x000ee2000c2e1d00 */
[----:B0-----:R-:W-:-:S04]  /*0160*/  IMAD.WIDE R8, R2, 0x4, R8 ;  /* 0x0000000402087825 */ /* 0x001fc800078e0208 */
[----:B-1----:R-:W-:Y:S02]  /*0170*/  IMAD.WIDE R4, R2, 0x4, R4 ;  /* 0x0000000402047825 */ /* 0x002fe400078e0204 */
[----:B------:R-:W4:Y:S04]  /*0180*/  LDG.E.EL.128 R8, desc[UR4][R8.64] ;  /* 0x0000000408087981 */ /* 0x000f28000c2e1d00 */
[----:B------:R-:W4:Y:S01]  /*0190*/  LDG.E.EL.128 R4, desc[UR4][R4.64] ;  /* 0x0000000404047981 */ /* 0x000f22000c2e1d00 */
[----:B--2---:R-:W-:Y:S01]  /*01a0*/  FADD R22, R22, 9.9999997473787516356e-06 ;  /* 0x3727c5ac16167421 */ /* 0x004fe20000000000 */
[----:B------:R-:W-:Y:S01]  /*01b0*/  FADD R23, R23, 9.9999997473787516356e-06 ;  /* 0x3727c5ac17177421 */ /* 0x000fe20000000000 */
[----:B------:R-:W-:Y:S01]  /*01c0*/  FADD R2, R20, 9.9999997473787516356e-06 ;  /* 0x3727c5ac14027421 */ /* 0x000fe20000000000 */
[----:B------:R-:W-:Y:S01]  /*01d0*/  FADD R21, R21, 9.9999997473787516356e-06 ;  /* 0x3727c5ac15157421 */ /* 0x000fe20000000000 */
[----:B------:R-:W0:Y:S01]  /*01e0*/  MUFU.SQRT R24, R22 ;  /* 0x0000001600187308 */ /* 0x000e220000002000 */
[----:B------:R-:W-:Y:S01]  /*01f0*/  HFMA2.MMA R20, -RZ, RZ, 1.625, 0 ;  /* 0x3e800000ff147435 */ /* 0x000fe200000001ff */
[----:B---3--:R-:W-:-:S06]  /*0200*/  FADD R12, R12, -R16 ;  /* 0x800000100c0c7221 */ /* 0x008fcc0000000000 */
[----:B------:R-:W1:Y:S01]  /*0210*/  MUFU.SQRT R23, R23 ;  /* 0x0000001700177308 */ /* 0x000e620000002000 */
[----:B------:R-:W-:Y:S01]  /*0220*/  FADD R13, R13, -R17 ;  /* 0x800000110d0d7221 */ /* 0x000fe20000000000 */
[----:B------:R-:W-:Y:S01]  /*0230*/  FADD R14, R14, -R18 ;  /* 0x800000120e0e7221 */ /* 0x000fe20000000000 */
[----:B------:R-:W-:Y:S01]  /*0240*/  FADD R18, R15, -R19 ;  /* 0x800000130f127221 */ /* 0x000fe20000000000 */
[----:B0-----:R-:W-:-:S04]  /*0250*/  FSETP.GT.AND P6, PT, R24, 8.50705917302346158658e+37, PT ;  /* 0x7e8000001800780b */ /* 0x001fc80003fc4000 */
[----:B------:R0:W2:Y:S01]  /*0260*/  MUFU.SQRT R25, R2 ;  /* 0x0000000200197308 */ /* 0x0000a20000002000 */
[----:B------:R-:W-:Y:S02]  /*0270*/  FSETP.GEU.AND P1, PT, R24, 1.175494350822287508e-38, PT ;  /* 0x008000001800780b */ /* 0x000fe40003f2e000 */
[----:B-1----:R-:W-:-:S05]  /*0280*/  FSETP.GT.AND P5, PT, R23, 8.50705917302346158658e+37, PT ;  /* 0x7e8000001700780b */ /* 0x002fca0003fa4000 */
[----:B------:R1:W3:Y:S01]  /*0290*/  MUFU.SQRT R26, R21 ;  /* 0x00000015001a7308 */ /* 0x0002e20000002000 */
[----:B------:R-:W-:Y:S01]  /*02a0*/  FSETP.GEU.AND P2, PT, R23, 1.175494350822287508e-38, PT ;  /* 0x008000001700780b */ /* 0x000fe20003f4e000 */
[----:B0-----:R-:W0:Y:S01]  /*02b0*/  LDC.64 R2, c[0x0][0x238] ;  /* 0x00008e00ff027b82 */ /* 0x001e220000000a00 */
[----:B------:R-:W-:Y:S01]  /*02c0*/  FSEL R16, R20, 1, P5 ;  /* 0x3f80000014107808 */ /* 0x000fe20002800000 */
[----:B------:R-:W-:Y:S01]  /*02d0*/  @P6 FMUL R24, R24, 0.25 ;  /* 0x3e80000018186820 */ /* 0x000fe20000400000 */
[----:B--2---:R-:W-:-:S03]  /*02e0*/  FSETP.GT.AND P3, PT, R25, 8.50705917302346158658e+37, PT ;  /* 0x7e8000001900780b */ /* 0x004fc60003f64000 */
[----:B------:R-:W-:Y:S01]  /*02f0*/  @!P1 FMUL R24, R24, 16777216 ;  /* 0x4b80000018189820 */ /* 0x000fe20000400000 */
[----:B-1----:R-:W-:Y:S02]  /*0300*/  FSEL R21, R20, 1, P6 ;  /* 0x3f80000014157808 */ /* 0x002fe40003000000 */
[----:B------:R-:W-:Y:S01]  /*0310*/  FSETP.GEU.AND P6, PT, R25, 1.175494350822287508e-38, PT ;  /* 0x008000001900780b */ /* 0x000fe20003fce000 */
[----:B------:R-:W-:Y:S02]  /*0320*/  @P5 FMUL R23, R23, 0.25 ;  /* 0x3e80000017175820 */ /* 0x000fe40000400000 */
[----:B------:R-:W1:Y:S01]  /*0330*/  MUFU.RCP R24, R24 ;  /* 0x0000001800187308 */ /* 0x000e620000001000 */
[C---:B---3--:R-:W-:Y:S01]  /*0340*/  FSETP.GT.AND P4, PT, R26.reuse, 8.50705917302346158658e+37, PT ;  /* 0x7e8000001a00780b */ /* 0x048fe20003f84000 */
[----:B------:R-:W-:Y:S01]  /*0350*/  @!P2 FMUL R23, R23, 16777216 ;  /* 0x4b8000001717a820 */ /* 0x000fe20000400000 */
[----:B------:R-:W-:Y:S01]  /*0360*/  FSETP.GEU.AND P0, PT, R26, 1.175494350822287508e-38, PT ;  /* 0x008000001a00780b */ /* 0x000fe20003f0e000 */
[----:B------:R-:W-:Y:S01]  /*0370*/  @!P2 FMUL R16, R16, 16777216 ;  /* 0x4b8000001010a820 */ /* 0x000fe20000400000 */
[C---:B------:R-:W-:Y:S01]  /*0380*/  FSEL R17, R20.reuse, 1, P4 ;  /* 0x3f80000014117808 */ /* 0x040fe20002000000 */
[----:B------:R-:W-:Y:S01]  /*0390*/  @P3 FMUL R25, R25, 0.25 ;  /* 0x3e80000019193820 */ /* 0x000fe20000400000 */
[----:B------:R-:W-:Y:S01]  /*03a0*/  FSEL R20, R20, 1, P3 ;  /* 0x3f80000014147808 */ /* 0x000fe20001800000 */
[----:B------:R-:W2:Y:S01]  /*03b0*/  MUFU.RCP R23, R23 ;  /* 0x0000001700177308 */ /* 0x000ea20000001000 */
[----:B------:R-:W-:Y:S01]  /*03c0*/  @!P1 FMUL R21, R21, 16777216 ;  /* 0x4b80000015159820 */ /* 0x000fe20000400000 */
[----:B------:R-:W-:-:S02]  /*03d0*/  @!P6 FMUL R25, R25, 16777216 ;  /* 0x4b8000001919e820 */ /* 0x000fc40000400000 */
[----:B------:R-:W-:Y:S01]  /*03e0*/  @!P6 FMUL R20, R20, 16777216 ;  /* 0x4b8000001414e820 */ /* 0x000fe20000400000 */
[----:B0-----:R-:W-:-:S04]  /*03f0*/  IMAD.WIDE R2, R0, 0x4, R2 ;  /* 0x0000000400027825 */ /* 0x001fc800078e0202 */
[----:B------:R-:W-:Y:S01]  /*0400*/  @P4 FMUL R26, R26, 0.25 ;  /* 0x3e8000001a1a4820 */ /* 0x000fe20000400000 */
[----:B-1----:R-:W-:Y:S01]  /*0410*/  FMUL R21, R24, R21 ;  /* 0x0000001518157220 */ /* 0x002fe20000400000 */
[----:B------:R-:W0:Y:S01]  /*0420*/  MUFU.RCP R25, R25 ;  /* 0x0000001900197308 */ /* 0x000e220000001000 */
[----:B------:R-:W-:Y:S01]  /*0430*/  @!P0 FMUL R17, R17, 16777216 ;  /* 0x4b80000011118820 */ /* 0x000fe20000400000 */
[----:B------:R-:W-:Y:S01]  /*0440*/  @!P0 FMUL R26, R26, 16777216 ;  /* 0x4b8000001a1a8820 */ /* 0x000fe20000400000 */
[----:B------:R-:W-:Y:S01]  /*0450*/  FMUL R21, R21, R14 ;  /* 0x0000000e15157220 */ /* 0x000fe20000400000 */
[----:B--2---:R-:W-:-:S04]  /*0460*/  FMUL R23, R23, R16 ;  /* 0x0000001017177220 */ /* 0x004fc80000400000 */
[----:B------:R-:W1:Y:S01]  /*0470*/  MUFU.RCP R22, R26 ;  /* 0x0000001a00167308 */ /* 0x000e620000001000 */
[----:B----4-:R-:W-:Y:S01]  /*0480*/  FFMA R6, R10, R21, R6 ;  /* 0x000000150a067223 */ /* 0x010fe20000000006 */
[----:B------:R-:W-:-:S04]  /*0490*/  FMUL R18, R23, R18 ;  /* 0x0000001217127220 */ /* 0x000fc80000400000 */
[C---:B------:R-:W-:Y:S01]  /*04a0*/  FSETP.GEU.AND P1, PT, R6.reuse, RZ, PT ;  /* 0x000000ff0600720b */ /* 0x040fe20003f2e000 */
[----:B0-----:R-:W-:Y:S01]  /*04b0*/  FMUL R25, R25, R20 ;  /* 0x0000001419197220 */ /* 0x001fe20000400000 */
[----:B------:R-:W-:Y:S02]  /*04c0*/  FFMA R7, R11, R18, R7 ;  /* 0x000000120b077223 */ /* 0x000fe40000000007 */
[----:B------:R-:W-:Y:S01]  /*04d0*/  SEL R6, R6, RZ, P1 ;  /* 0x000000ff06067207 */ /* 0x000fe20000800000 */
[----:B------:R-:W-:Y:S02]  /*04e0*/  FMUL R25, R25, R12 ;  /* 0x0000000c19197220 */ /* 0x000fe40000400000 */
[C---:B------:R-:W-:Y:S01]  /*04f0*/  FSETP.GEU.AND P0, PT, R7.reuse, RZ, PT ;  /* 0x000000ff0700720b */ /* 0x040fe20003f0e000 */
[----:B-1----:R-:W-:Y:S01]  /*0500*/  FMUL R22, R22, R17 ;  /* 0x0000001116167220 */ /* 0x002fe20000400000 */
[----:B------:R-:W-:Y:S02]  /*0510*/  FFMA R4, R8, R25, R4 ;  /* 0x0000001908047223 */ /* 0x000fe40000000004 */
[----:B------:R-:W-:Y:S01]  /*0520*/  SEL R7, R7, RZ, P0 ;  /* 0x000000ff07077207 */ /* 0x000fe20000000000 */
[----:B------:R-:W-:-:S02]  /*0530*/  FMUL R22, R22, R13 ;  /* 0x0000000d16167220 */ /* 0x000fc40000400000 */
[C---:B------:R-:W-:Y:S02]  /*0540*/  FSETP.GEU.AND P3, PT, R4.reuse, RZ, PT ;  /* 0x000000ff0400720b */ /* 0x040fe40003f6e000 */
[----:B------:R-:W-:Y:S02]  /*0550*/  FFMA R5, R9, R22, R5 ;  /* 0x0000001609057223 */ /* 0x000fe40000000005 */
[----:B------:R-:W-:-:S03]  /*0560*/  SEL R4, R4, RZ, P3 ;  /* 0x000000ff04047207 */ /* 0x000fc60001800000 */
[----:B------:R-:W-:-:S04]  /*0570*/  FSETP.GEU.AND P2, PT, R5, RZ, PT ;  /* 0x000000ff0500720b */ /* 0x000fc80003f4e000 */
[----:B------:R-:W-:-:S05]  /*0580*/  SEL R5, R5, RZ, P2 ;  /* 0x000000ff05057207 */ /* 0x000fca0001000000 */
[----:B------:R-:W-:Y:S01]  /*0590*/  STG.E.128 desc[UR4][R2.64], R4 ;  /* 0x0000000402007986 */ /* 0x000fe2000c101d04 */
[----:B------:R-:W-:Y:S05]  /*05a0*/  EXIT ;  /* 0x000000000000794d */ /* 0x000fea0003800000 */
.L_x_0:
[----:B------:R-:W-:-:S00]  /*05b0*/  BRA `(.L_x_0) ;  /* 0xfffffffc00fc7947 */ /* 0x000fc0000383ffff */
[----:B------:R-:W-:-:S00]  /*05c0*/  NOP ;  /* 0x0000000000007918 */ /* 0x000fc00000000000 */
        /* <DEDUP_REMOVED lines=11> */
.L_x_1:


//--------------------- .nv.global.init           --------------------------
	.section	.nv.global.init,"aw",@progbits
.nv.global.init:
	.type		_$_str,@object
	.size		_$_str,(_$_str_$_2 - _$_str)
_$_str:
        /*0000*/ 	.byte	0x5f, 0x5f, 0x43, 0x55, 0x44, 0x41, 0x5f, 0x46, 0x54, 0x5a, 0x00
	.type		_$_str_$_2,@object
	.size		_$_str_$_2,(.L_1 - _$_str_$_2)
_$_str_$_2:
        /*000b*/ 	.byte	0x5f, 0x5f, 0x43, 0x55, 0x44, 0x41, 0x5f, 0x50, 0x52, 0x45, 0x43, 0x5f, 0x53, 0x51, 0x52, 0x54
        /*001b*/ 	.byte	0x00
.L_1:


//--------------------- .nv.constant0.triton_poi_fused__native_batch_norm_legit_no_training_relu_21 --------------------------
	.section	.nv.constant0.triton_poi_fused__native_batch_norm_legit_no_training_relu_21,"a",@progbits
	.sectionflags	@""
	.align	4
.nv.constant0.triton_poi_fused__native_batch_norm_legit_no_training_relu_21:
	.zero		580
